//
// Generated by NVIDIA NVVM Compiler
//
// Compiler Build ID: CL-36424714
// Cuda compilation tools, release 13.0, V13.0.88
// Based on NVVM 20.0.0
//

.version 9.0
.target sm_100
.address_size 64

	// .globl	_Z7oddevenPii

.visible .entry _Z7oddevenPii(
	.param .u64 .ptr .align 1 _Z7oddevenPii_param_0,
	.param .u32 _Z7oddevenPii_param_1
)
{
	.reg .pred 	%p<5>;
	.reg .b32 	%r<16>;
	.reg .b64 	%rd<9>;

	ld.param.u64 	%rd1, [_Z7oddevenPii_param_0];
	ld.param.u32 	%r3, [_Z7oddevenPii_param_1];
	shr.u32 	%r4, %r3, 31;
	add.s32 	%r5, %r3, %r4;
	and.b32  	%r6, %r5, -2;
	sub.s32 	%r1, %r3, %r6;
	mov.u32 	%r7, %ctaid.x;
	mov.u32 	%r8, %ntid.x;
	mov.u32 	%r9, %tid.x;
	mad.lo.s32 	%r10, %r7, %r8, %r9;
	shl.b32 	%r2, %r10, 1;
	setp.gt.s32 	%p1, %r2, 32766;
	setp.ne.s32 	%p2, %r1, 0;
	and.pred  	%p3, %p1, %p2;
	@%p3 bra 	$L__BB0_2;
	cvta.to.global.u64 	%rd2, %rd1;
	add.s32 	%r11, %r1, %r2;
	mul.wide.s32 	%rd3, %r11, 4;
	add.s64 	%rd4, %rd2, %rd3;
	ld.global.u32 	%r12, [%rd4];
	ld.global.u32 	%r13, [%rd4+4];
	setp.gt.s32 	%p4, %r12, %r13;
	selp.b64 	%rd5, 4, 0, %p4;
	add.s64 	%rd6, %rd4, %rd5;
	ld.global.u32 	%r14, [%rd6];
	selp.b64 	%rd7, 0, 4, %p4;
	add.s64 	%rd8, %rd4, %rd7;
	ld.global.u32 	%r15, [%rd8];
	st.global.u32 	[%rd4], %r14;
	st.global.u32 	[%rd4+4], %r15;
$L__BB0_2:
	ret;

}


// ===== COMPILED SASS (sm_100) =====

	.target	sm_100

	.elftype	@"ET_EXEC"


//--------------------- .note.nv.tkinfo           --------------------------
	.section	.note.nv.tkinfo,"",@"SHT_NOTE"
	.sectionflags	@"SHF_NOTE_NV_TKINFO"
	.tkinfo
        /*0018*/ 	.word	0x00000002
        /*0030*/ 	.string	""
        /*0030*/ 	.string	"ptxas"
        /*0030*/ 	.string	"Cuda compilation tools, release 13.0, V13.0.88"
        /*0030*/ 	.string	"Build cuda_13.0.r13.0/compiler.36424714_0"
        /*0030*/ 	.string	"-arch sm_100 -m 64 "



//--------------------- .note.nv.cuinfo           --------------------------
	.section	.note.nv.cuinfo,"",@"SHT_NOTE"
	.sectionflags	@"SHF_NOTE_NV_CUINFO"
        /*0018*/ 	.short	0x0002
        /*001a*/ 	.short	0x0064
        /*001c*/ 	.short	0x0082
	.zero		2


//--------------------- .nv.info                  --------------------------
	.section	.nv.info,"",@"SHT_CUDA_INFO"
	.align	4


	//----- nvinfo : EIATTR_REGCOUNT
	.align		4
        /*0000*/ 	.byte	0x04, 0x2f
        /*0002*/ 	.short	(.L_1 - .L_0)
	.align		4
.L_0:
        /*0004*/ 	.word	index@(_Z7oddevenPii)
        /*0008*/ 	.word	0x0000000a


	//----- nvinfo : EIATTR_FRAME_SIZE
	.align		4
.L_1:
        /*000c*/ 	.byte	0x04, 0x11
        /*000e*/ 	.short	(.L_3 - .L_2)
	.align		4
.L_2:
        /*0010*/ 	.word	index@(_Z7oddevenPii)
        /*0014*/ 	.word	0x00000000


	//----- nvinfo : EIATTR_MIN_STACK_SIZE
	.align		4
.L_3:
        /*0018*/ 	.byte	0x04, 0x12
        /*001a*/ 	.short	(.L_5 - .L_4)
	.align		4
.L_4:
        /*001c*/ 	.word	index@(_Z7oddevenPii)
        /*0020*/ 	.word	0x00000000
.L_5:


//--------------------- .nv.compat                --------------------------
	.section	.nv.compat,"",@"SHT_CUDA_COMPAT_INFO"
	.align	4
        /*0000*/ 	.byte	0x02, 0x09, 0x00, 0x00, 0x02, 0x02, 0x01, 0x00, 0x02, 0x05, 0x05, 0x00, 0x03, 0x07, 0x01, 0x01
        /*0010*/ 	.byte	0x02, 0x03, 0x00, 0x00, 0x02, 0x06, 0x01, 0x00, 0x04, 0x0b, 0x08, 0x00, 0x09, 0x00, 0x00, 0x00
        /*0020*/ 	.byte	0x00, 0x00, 0x00, 0x00


//--------------------- .nv.info._Z7oddevenPii    --------------------------
	.section	.nv.info._Z7oddevenPii,"",@"SHT_CUDA_INFO"
	.sectionflags	@""
	.align	4


	//----- nvinfo : EIATTR_CUDA_API_VERSION
	.align		4
        /*0000*/ 	.byte	0x04, 0x37
        /*0002*/ 	.short	(.L_7 - .L_6)
.L_6:
        /*0004*/ 	.word	0x00000082


	//----- nvinfo : EIATTR_KPARAM_INFO
	.align		4
.L_7:
        /*0008*/ 	.byte	0x04, 0x17
        /*000a*/ 	.short	(.L_9 - .L_8)
.L_8:
        /*000c*/ 	.word	0x00000000
        /*0010*/ 	.short	0x0001
        /*0012*/ 	.short	0x0008
        /*0014*/ 	.byte	0x00, 0xf0, 0x11, 0x00


	//----- nvinfo : EIATTR_KPARAM_INFO
	.align		4
.L_9:
        /*0018*/ 	.byte	0x04, 0x17
        /*001a*/ 	.short	(.L_11 - .L_10)
.L_10:
        /*001c*/ 	.word	0x00000000
        /*0020*/ 	.short	0x0000
        /*0022*/ 	.short	0x0000
        /*0024*/ 	.byte	0x00, 0xf5, 0x21, 0x00


	//----- nvinfo : EIATTR_SPARSE_MMA_MASK
	.align		4
.L_11:
        /*0028*/ 	.byte	0x03, 0x50
        /*002a*/ 	.short	0x0000


	//----- nvinfo : EIATTR_MAXREG_COUNT
	.align		4
        /*002c*/ 	.byte	0x03, 0x1b
        /*002e*/ 	.short	0x00ff


	//----- nvinfo : EIATTR_MERCURY_ISA_VERSION
	.align		4
        /*0030*/ 	.byte	0x03, 0x5f
        /*0032*/ 	.short	0x0101


	//----- nvinfo : EIATTR_VRC_CTA_INIT_COUNT
	.align		4
        /*0034*/ 	.byte	0x02, 0x4a
	.zero		1
	.zero		1


	//----- nvinfo : EIATTR_EXIT_INSTR_OFFSETS
	.align		4
        /*0038*/ 	.byte	0x04, 0x1c
        /*003a*/ 	.short	(.L_13 - .L_12)


	//   ....[0]....
.L_12:
        /*003c*/ 	.word	0x000000d0


	//   ....[1]....
        /*0040*/ 	.word	0x000001e0


	//----- nvinfo : EIATTR_CBANK_PARAM_SIZE
	.align		4
.L_13:
        /*0044*/ 	.byte	0x03, 0x19
        /*0046*/ 	.short	0x000c


	//----- nvinfo : EIATTR_PARAM_CBANK
	.align		4
        /*0048*/ 	.byte	0x04, 0x0a
        /*004a*/ 	.short	(.L_15 - .L_14)
	.align		4
.L_14:
        /*004c*/ 	.word	index@(.nv.constant0._Z7oddevenPii)
        /*0050*/ 	.short	0x0380
        /*0052*/ 	.short	0x000c


	//----- nvinfo : EIATTR_SW_WAR
	.align		4
.L_15:
        /*0054*/ 	.byte	0x04, 0x36
        /*0056*/ 	.short	(.L_17 - .L_16)
.L_16:
        /*0058*/ 	.word	0x00000008
.L_17:


//--------------------- .nv.callgraph             --------------------------
	.section	.nv.callgraph,"",@"SHT_CUDA_CALLGRAPH"
	.align	4
	.sectionentsize	8
	.align		4
        /*0000*/ 	.word	0x00000000
	.align		4
        /*0004*/ 	.word	0xffffffff
	.align		4
        /*0008*/ 	.word	0x00000000
	.align		4
        /*000c*/ 	.word	0xfffffffe
	.align		4
        /*0010*/ 	.word	0x00000000
	.align		4
        /*0014*/ 	.word	0xfffffffd
	.align		4
        /*0018*/ 	.word	0x00000000
	.align		4
        /*001c*/ 	.word	0xfffffffc


//--------------------- .text._Z7oddevenPii       --------------------------
	.section	.text._Z7oddevenPii,"ax",@progbits
	.align	128
        .global         _Z7oddevenPii
        .type           _Z7oddevenPii,@function
        .size           _Z7oddevenPii,(.L_x_1 - _Z7oddevenPii)
        .other          _Z7oddevenPii,@"STO_CUDA_ENTRY STV_DEFAULT"
_Z7oddevenPii:
.text._Z7oddevenPii:
[----:B------:R-:W-:Y:S01]  /*0000*/  LDC R1, c[0x0][0x37c] ;  /* 0x0000df00ff017b82 */ /* 0x000fe20000000800 */
[----:B------:R-:W0:Y:S07]  /*0010*/  S2R R3, SR_TID.X ;  /* 0x0000000000037919 */ /* 0x000e2e0000002100 */
[----:B------:R-:W0:Y:S01]  /*0020*/  S2UR UR6, SR_CTAID.X ;  /* 0x00000000000679c3 */ /* 0x000e220000002500 */
[----:B------:R-:W1:Y:S07]  /*0030*/  LDCU UR5, c[0x0][0x388] ;  /* 0x00007100ff0577ac */ /* 0x000e6e0008000800 */
[----:B------:R-:W0:Y:S01]  /*0040*/  LDC R0, c[0x0][0x360] ;  /* 0x0000d800ff007b82 */ /* 0x000e220000000800 */
[----:B-1----:R-:W-:-:S04]  /*0050*/  ULEA.HI UR4, UR5, UR5, URZ, 0x1 ;  /* 0x0000000505047291 */ /* 0x002fc8000f8f08ff */
[----:B------:R-:W-:-:S04]  /*0060*/  ULOP3.LUT UR4, UR4, 0xfffffffe, URZ, 0xc0, !UPT ;  /* 0xfffffffe04047892 */ /* 0x000fc8000f8ec0ff */
[----:B------:R-:W-:Y:S01]  /*0070*/  UIADD3 UR4, UPT, UPT, -UR4, UR5, URZ ;  /* 0x0000000504047290 */ /* 0x000fe2000fffe1ff */
[----:B0-----:R-:W-:-:S05]  /*0080*/  IMAD R0, R0, UR6, R3 ;  /* 0x0000000600007c24 */ /* 0x001fca000f8e0203 */
[----:B------:R-:W-:Y:S01]  /*0090*/  ISETP.NE.AND P0, PT, RZ, UR4, PT ;  /* 0x00000004ff007c0c */ /* 0x000fe2000bf05270 */
[----:B------:R-:W0:Y:S01]  /*00a0*/  LDCU.64 UR6, c[0x0][0x358] ;  /* 0x00006b00ff0677ac */ /* 0x000e220008000a00 */
[----:B------:R-:W-:-:S05]  /*00b0*/  IMAD.SHL.U32 R0, R0, 0x2, RZ ;  /* 0x0000000200007824 */ /* 0x000fca00078e00ff */
[----:B------:R-:W-:-:S13]  /*00c0*/  ISETP.GT.AND P1, PT, R0, 0x7ffe, PT ;  /* 0x00007ffe0000780c */ /* 0x000fda0003f24270 */
[----:B0-----:R-:W-:Y:S05]  /*00d0*/  @P0 EXIT P1 ;  /* 0x000000000000094d */ /* 0x001fea0000800000 */
[----:B------:R-:W0:Y:S01]  /*00e0*/  LDC.64 R2, c[0x0][0x380] ;  /* 0x0000e000ff027b82 */ /* 0x000e220000000a00 */
[----:B------:R-:W-:-:S04]  /*00f0*/  VIADD R5, R0, UR4 ;  /* 0x0000000400057c36 */ /* 0x000fc80008000000 */
[----:B0-----:R-:W-:-:S05]  /*0100*/  IMAD.WIDE R2, R5, 0x4, R2 ;  /* 0x0000000405027825 */ /* 0x001fca00078e0202 */
[----:B------:R-:W2:Y:S04]  /*0110*/  LDG.E R0, desc[UR6][R2.64] ;  /* 0x0000000602007981 */ /* 0x000ea8000c1e1900 */
[----:B------:R-:W2:Y:S02]  /*0120*/  LDG.E R5, desc[UR6][R2.64+0x4] ;  /* 0x0000040602057981 */ /* 0x000ea4000c1e1900 */
[----:B--2---:R-:W-:-:S04]  /*0130*/  ISETP.GT.AND P0, PT, R0, R5, PT ;  /* 0x000000050000720c */ /* 0x004fc80003f04270 */
[----:B------:R-:W-:Y:S02]  /*0140*/  SEL R5, RZ, 0x4, !P0 ;  /* 0x00000004ff057807 */ /* 0x000fe40004000000 */
[----:B------:R-:W-:Y:S02]  /*0150*/  SEL R7, RZ, 0x4, P0 ;  /* 0x00000004ff077807 */ /* 0x000fe40000000000 */
[C---:B------:R-:W-:Y:S02]  /*0160*/  IADD3 R4, P0, PT, R2.reuse, R5, RZ ;  /* 0x0000000502047210 */ /* 0x040fe40007f1e0ff */
[----:B------:R-:W-:-:S03]  /*0170*/  IADD3 R6, P1, PT, R2, R7, RZ ;  /* 0x0000000702067210 */ /* 0x000fc60007f3e0ff */
[--C-:B------:R-:W-:Y:S02]  /*0180*/  IMAD.X R5, RZ, RZ, R3.reuse, P0 ;  /* 0x000000ffff057224 */ /* 0x100fe400000e0603 */
[----:B------:R-:W-:-:S04]  /*0190*/  IMAD.X R7, RZ, RZ, R3, P1 ;  /* 0x000000ffff077224 */ /* 0x000fc800008e0603 */
[----:B------:R-:W2:Y:S04]  /*01a0*/  LDG.E R5, desc[UR6][R4.64] ;  /* 0x0000000604057981 */ /* 0x000ea8000c1e1900 */
[----:B------:R-:W3:Y:S04]  /*01b0*/  LDG.E R7, desc[UR6][R6.64] ;  /* 0x0000000606077981 */ /* 0x000ee8000c1e1900 */
[----:B--2---:R-:W-:Y:S04]  /*01c0*/  STG.E desc[UR6][R2.64], R5 ;  /* 0x0000000502007986 */ /* 0x004fe8000c101906 */
[----:B---3--:R-:W-:Y:S01]  /*01d0*/  STG.E desc[UR6][R2.64+0x4], R7 ;  /* 0x0000040702007986 */ /* 0x008fe2000c101906 */
[----:B------:R-:W-:Y:S05]  /*01e0*/  EXIT ;  /* 0x000000000000794d */ /* 0x000fea0003800000 */
.L_x_0:
[----:B------:R-:W-:-:S00]  /*01f0*/  BRA `(.L_x_0) ;  /* 0xfffffffc00fc7947 */ /* 0x000fc0000383ffff */
[----:B------:R-:W-:-:S00]  /*0200*/  NOP ;  /* 0x0000000000007918 */ /* 0x000fc00000000000 */
[----:B------:R-:W-:-:S00]  /*0210*/  NOP ;  /* 0x0000000000007918 */ /* 0x000fc00000000000 */
[----:B------:R-:W-:-:S00]  /*0220*/  NOP ;  /* 0x0000000000007918 */ /* 0x000fc00000000000 */
[----:B------:R-:W-:-:S00]  /*0230*/  NOP ;  /* 0x0000000000007918 */ /* 0x000fc00000000000 */
[----:B------:R-:W-:-:S00]  /*0240*/  NOP ;  /* 0x0000000000007918 */ /* 0x000fc00000000000 */
[----:B------:R-:W-:-:S00]  /*0250*/  NOP ;  /* 0x0000000000007918 */ /* 0x000fc00000000000 */
[----:B------:R-:W-:-:S00]  /*0260*/  NOP ;  /* 0x0000000000007918 */ /* 0x000fc00000000000 */
[----:B------:R-:W-:-:S00]  /*0270*/  NOP ;  /* 0x0000000000007918 */ /* 0x000fc00000000000 */
.L_x_1:


//--------------------- .nv.shared.reserved.0     --------------------------
	.section	.nv.shared.reserved.0,"aw",@nobits
	.weak		__nv_reservedSMEM_offset_0_alias
	.size		__nv_reservedSMEM_offset_0_alias, 0, 64
	.other		__nv_reservedSMEM_offset_0_alias,@"STO_CUDA_RESERVED_SHARED STV_DEFAULT"
__nv_reservedSMEM_offset_0_alias:
	.zero		0
	.zero		64


//--------------------- .nv.constant0._Z7oddevenPii --------------------------
	.section	.nv.constant0._Z7oddevenPii,"a",@progbits
	.sectionflags	@""
	.align	4
.nv.constant0._Z7oddevenPii:
	.zero		908


//--------------------- SYMBOLS --------------------------

	.type		.nv.reservedSmem.offset0,@object
	.size		.nv.reservedSmem.offset0,0x4
